//
// Generated by NVIDIA NVVM Compiler
//
// Compiler Build ID: CL-36424714
// Cuda compilation tools, release 13.0, V13.0.88
// Based on NVVM 20.0.0
//

.version 9.0
.target sm_100
.address_size 64

	// .globl	_Z10copyKernelPiPKii

.visible .entry _Z10copyKernelPiPKii(
	.param .u64 .ptr .align 1 _Z10copyKernelPiPKii_param_0,
	.param .u64 .ptr .align 1 _Z10copyKernelPiPKii_param_1,
	.param .u32 _Z10copyKernelPiPKii_param_2
)
{
	.reg .pred 	%p<2>;
	.reg .b32 	%r<7>;
	.reg .b64 	%rd<8>;

	ld.param.u64 	%rd1, [_Z10copyKernelPiPKii_param_0];
	ld.param.u64 	%rd2, [_Z10copyKernelPiPKii_param_1];
	ld.param.u32 	%r2, [_Z10copyKernelPiPKii_param_2];
	mov.u32 	%r3, %ctaid.x;
	mov.u32 	%r4, %ntid.x;
	mov.u32 	%r5, %tid.x;
	mad.lo.s32 	%r1, %r3, %r4, %r5;
	setp.ge.s32 	%p1, %r1, %r2;
	@%p1 bra 	$L__BB0_2;
	cvta.to.global.u64 	%rd3, %rd2;
	cvta.to.global.u64 	%rd4, %rd1;
	mul.wide.s32 	%rd5, %r1, 4;
	add.s64 	%rd6, %rd3, %rd5;
	ld.global.u32 	%r6, [%rd6];
	add.s64 	%rd7, %rd4, %rd5;
	st.global.u32 	[%rd7], %r6;
$L__BB0_2:
	ret;

}


// ===== COMPILED SASS (sm_100) =====

	.target	sm_100

	.elftype	@"ET_EXEC"


//--------------------- .note.nv.tkinfo           --------------------------
	.section	.note.nv.tkinfo,"",@"SHT_NOTE"
	.sectionflags	@"SHF_NOTE_NV_TKINFO"
	.tkinfo
        /*0018*/ 	.word	0x00000002
        /*0030*/ 	.string	""
        /*0030*/ 	.string	"ptxas"
        /*0030*/ 	.string	"Cuda compilation tools, release 13.0, V13.0.88"
        /*0030*/ 	.string	"Build cuda_13.0.r13.0/compiler.36424714_0"
        /*0030*/ 	.string	"-arch sm_100 -m 64 "



//--------------------- .note.nv.cuinfo           --------------------------
	.section	.note.nv.cuinfo,"",@"SHT_NOTE"
	.sectionflags	@"SHF_NOTE_NV_CUINFO"
        /*0018*/ 	.short	0x0002
        /*001a*/ 	.short	0x0064
        /*001c*/ 	.short	0x0082
	.zero		2


//--------------------- .nv.info                  --------------------------
	.section	.nv.info,"",@"SHT_CUDA_INFO"
	.align	4


	//----- nvinfo : EIATTR_REGCOUNT
	.align		4
        /*0000*/ 	.byte	0x04, 0x2f
        /*0002*/ 	.short	(.L_1 - .L_0)
	.align		4
.L_0:
        /*0004*/ 	.word	index@(_Z10copyKernelPiPKii)
        /*0008*/ 	.word	0x0000000a


	//----- nvinfo : EIATTR_FRAME_SIZE
	.align		4
.L_1:
        /*000c*/ 	.byte	0x04, 0x11
        /*000e*/ 	.short	(.L_3 - .L_2)
	.align		4
.L_2:
        /*0010*/ 	.word	index@(_Z10copyKernelPiPKii)
        /*0014*/ 	.word	0x00000000


	//----- nvinfo : EIATTR_MIN_STACK_SIZE
	.align		4
.L_3:
        /*0018*/ 	.byte	0x04, 0x12
        /*001a*/ 	.short	(.L_5 - .L_4)
	.align		4
.L_4:
        /*001c*/ 	.word	index@(_Z10copyKernelPiPKii)
        /*0020*/ 	.word	0x00000000
.L_5:


//--------------------- .nv.compat                --------------------------
	.section	.nv.compat,"",@"SHT_CUDA_COMPAT_INFO"
	.align	4
        /*0000*/ 	.byte	0x02, 0x09, 0x00, 0x00, 0x02, 0x02, 0x01, 0x00, 0x02, 0x05, 0x05, 0x00, 0x03, 0x07, 0x01, 0x01
        /*0010*/ 	.byte	0x02, 0x03, 0x00, 0x00, 0x02, 0x06, 0x01, 0x00, 0x04, 0x0b, 0x08, 0x00, 0x09, 0x00, 0x00, 0x00
        /*0020*/ 	.byte	0x00, 0x00, 0x00, 0x00


//--------------------- .nv.info._Z10copyKernelPiPKii --------------------------
	.section	.nv.info._Z10copyKernelPiPKii,"",@"SHT_CUDA_INFO"
	.sectionflags	@""
	.align	4


	//----- nvinfo : EIATTR_CUDA_API_VERSION
	.align		4
        /*0000*/ 	.byte	0x04, 0x37
        /*0002*/ 	.short	(.L_7 - .L_6)
.L_6:
        /*0004*/ 	.word	0x00000082


	//----- nvinfo : EIATTR_KPARAM_INFO
	.align		4
.L_7:
        /*0008*/ 	.byte	0x04, 0x17
        /*000a*/ 	.short	(.L_9 - .L_8)
.L_8:
        /*000c*/ 	.word	0x00000000
        /*0010*/ 	.short	0x0002
        /*0012*/ 	.short	0x0010
        /*0014*/ 	.byte	0x00, 0xf0, 0x11, 0x00


	//----- nvinfo : EIATTR_KPARAM_INFO
	.align		4
.L_9:
        /*0018*/ 	.byte	0x04, 0x17
        /*001a*/ 	.short	(.L_11 - .L_10)
.L_10:
        /*001c*/ 	.word	0x00000000
        /*0020*/ 	.short	0x0001
        /*0022*/ 	.short	0x0008
        /*0024*/ 	.byte	0x00, 0xf5, 0x21, 0x00


	//----- nvinfo : EIATTR_KPARAM_INFO
	.align		4
.L_11:
        /*0028*/ 	.byte	0x04, 0x17
        /*002a*/ 	.short	(.L_13 - .L_12)
.L_12:
        /*002c*/ 	.word	0x00000000
        /*0030*/ 	.short	0x0000
        /*0032*/ 	.short	0x0000
        /*0034*/ 	.byte	0x00, 0xf5, 0x21, 0x00


	//----- nvinfo : EIATTR_SPARSE_MMA_MASK
	.align		4
.L_13:
        /*0038*/ 	.byte	0x03, 0x50
        /*003a*/ 	.short	0x0000


	//----- nvinfo : EIATTR_MAXREG_COUNT
	.align		4
        /*003c*/ 	.byte	0x03, 0x1b
        /*003e*/ 	.short	0x00ff


	//----- nvinfo : EIATTR_MERCURY_ISA_VERSION
	.align		4
        /*0040*/ 	.byte	0x03, 0x5f
        /*0042*/ 	.short	0x0101


	//----- nvinfo : EIATTR_VRC_CTA_INIT_COUNT
	.align		4
        /*0044*/ 	.byte	0x02, 0x4a
	.zero		1
	.zero		1


	//----- nvinfo : EIATTR_EXIT_INSTR_OFFSETS
	.align		4
        /*0048*/ 	.byte	0x04, 0x1c
        /*004a*/ 	.short	(.L_15 - .L_14)


	//   ....[0]....
.L_14:
        /*004c*/ 	.word	0x00000070


	//   ....[1]....
        /*0050*/ 	.word	0x000000f0


	//----- nvinfo : EIATTR_CBANK_PARAM_SIZE
	.align		4
.L_15:
        /*0054*/ 	.byte	0x03, 0x19
        /*0056*/ 	.short	0x0014


	//----- nvinfo : EIATTR_PARAM_CBANK
	.align		4
        /*0058*/ 	.byte	0x04, 0x0a
        /*005a*/ 	.short	(.L_17 - .L_16)
	.align		4
.L_16:
        /*005c*/ 	.word	index@(.nv.constant0._Z10copyKernelPiPKii)
        /*0060*/ 	.short	0x0380
        /*0062*/ 	.short	0x0014


	//----- nvinfo : EIATTR_SW_WAR
	.align		4
.L_17:
        /*0064*/ 	.byte	0x04, 0x36
        /*0066*/ 	.short	(.L_19 - .L_18)
.L_18:
        /*0068*/ 	.word	0x00000008
.L_19:


//--------------------- .nv.callgraph             --------------------------
	.section	.nv.callgraph,"",@"SHT_CUDA_CALLGRAPH"
	.align	4
	.sectionentsize	8
	.align		4
        /*0000*/ 	.word	0x00000000
	.align		4
        /*0004*/ 	.word	0xffffffff
	.align		4
        /*0008*/ 	.word	0x00000000
	.align		4
        /*000c*/ 	.word	0xfffffffe
	.align		4
        /*0010*/ 	.word	0x00000000
	.align		4
        /*0014*/ 	.word	0xfffffffd
	.align		4
        /*0018*/ 	.word	0x00000000
	.align		4
        /*001c*/ 	.word	0xfffffffc


//--------------------- .text._Z10copyKernelPiPKii --------------------------
	.section	.text._Z10copyKernelPiPKii,"ax",@progbits
	.align	128
        .global         _Z10copyKernelPiPKii
        .type           _Z10copyKernelPiPKii,@function
        .size           _Z10copyKernelPiPKii,(.L_x_1 - _Z10copyKernelPiPKii)
        .other          _Z10copyKernelPiPKii,@"STO_CUDA_ENTRY STV_DEFAULT"
_Z10copyKernelPiPKii:
.text._Z10copyKernelPiPKii:
[----:B------:R-:W-:Y:S01]  /*0000*/  LDC R1, c[0x0][0x37c] ;  /* 0x0000df00ff017b82 */ /* 0x000fe20000000800 */
[----:B------:R-:W0:Y:S07]  /*0010*/  S2R R0, SR_TID.X ;  /* 0x0000000000007919 */ /* 0x000e2e0000002100 */
[----:B------:R-:W0:Y:S01]  /*0020*/  S2UR UR4, SR_CTAID.X ;  /* 0x00000000000479c3 */ /* 0x000e220000002500 */
[----:B------:R-:W1:Y:S07]  /*0030*/  LDCU UR5, c[0x0][0x390] ;  /* 0x00007200ff0577ac */ /* 0x000e6e0008000800 */
[----:B------:R-:W0:Y:S02]  /*0040*/  LDC R7, c[0x0][0x360] ;  /* 0x0000d800ff077b82 */ /* 0x000e240000000800 */
[----:B0-----:R-:W-:-:S05]  /*0050*/  IMAD R7, R7, UR4, R0 ;  /* 0x0000000407077c24 */ /* 0x001fca000f8e0200 */
[----:B-1----:R-:W-:-:S13]  /*0060*/  ISETP.GE.AND P0, PT, R7, UR5, PT ;  /* 0x0000000507007c0c */ /* 0x002fda000bf06270 */
[----:B------:R-:W-:Y:S05]  /*0070*/  @P0 EXIT ;  /* 0x000000000000094d */ /* 0x000fea0003800000 */
[----:B------:R-:W0:Y:S01]  /*0080*/  LDC.64 R2, c[0x0][0x388] ;  /* 0x0000e200ff027b82 */ /* 0x000e220000000a00 */
[----:B------:R-:W1:Y:S07]  /*0090*/  LDCU.64 UR4, c[0x0][0x358] ;  /* 0x00006b00ff0477ac */ /* 0x000e6e0008000a00 */
[----:B------:R-:W2:Y:S01]  /*00a0*/  LDC.64 R4, c[0x0][0x380] ;  /* 0x0000e000ff047b82 */ /* 0x000ea20000000a00 */
[----:B0-----:R-:W-:-:S06]  /*00b0*/  IMAD.WIDE R2, R7, 0x4, R2 ;  /* 0x0000000407027825 */ /* 0x001fcc00078e0202 */
[----:B-1----:R-:W3:Y:S01]  /*00c0*/  LDG.E R3, desc[UR4][R2.64] ;  /* 0x0000000402037981 */ /* 0x002ee2000c1e1900 */
[----:B--2---:R-:W-:-:S05]  /*00d0*/  IMAD.WIDE R4, R7, 0x4, R4 ;  /* 0x0000000407047825 */ /* 0x004fca00078e0204 */
[----:B---3--:R-:W-:Y:S01]  /*00e0*/  STG.E desc[UR4][R4.64], R3 ;  /* 0x0000000304007986 */ /* 0x008fe2000c101904 */
[----:B------:R-:W-:Y:S05]  /*00f0*/  EXIT ;  /* 0x000000000000794d */ /* 0x000fea0003800000 */
.L_x_0:
[----:B------:R-:W-:-:S00]  /*0100*/  BRA `(.L_x_0) ;  /* 0xfffffffc00fc7947 */ /* 0x000fc0000383ffff */
[----:B------:R-:W-:-:S00]  /*0110*/  NOP ;  /* 0x0000000000007918 */ /* 0x000fc00000000000 */
        /* <DEDUP_REMOVED lines=14> */
.L_x_1:


//--------------------- .nv.shared.reserved.0     --------------------------
	.section	.nv.shared.reserved.0,"aw",@nobits
	.weak		__nv_reservedSMEM_offset_0_alias
	.size		__nv_reservedSMEM_offset_0_alias, 0, 64
	.other		__nv_reservedSMEM_offset_0_alias,@"STO_CUDA_RESERVED_SHARED STV_DEFAULT"
__nv_reservedSMEM_offset_0_alias:
	.zero		0
	.zero		64


//--------------------- .nv.constant0._Z10copyKernelPiPKii --------------------------
	.section	.nv.constant0._Z10copyKernelPiPKii,"a",@progbits
	.sectionflags	@""
	.align	4
.nv.constant0._Z10copyKernelPiPKii:
	.zero		916


//--------------------- SYMBOLS --------------------------

	.type		.nv.reservedSmem.offset0,@object
	.size		.nv.reservedSmem.offset0,0x4
